	.headerflags	@"EF_CUDA_TEXMODE_UNIFIED EF_CUDA_64BIT_ADDRESS EF_CUDA_ACCELERATORS EF_CUDA_SM90 EF_CUDA_VIRTUAL_SM(EF_CUDA_SM90)"
	.elftype	@"ET_EXEC"


//--------------------- .nv.info                  --------------------------
	.section	.nv.info,"",@"SHT_CUDA_INFO"
	.align	4


	//----- nvinfo : EIATTR_REGCOUNT
	.align		4
        /*0000*/ 	.byte	0x04, 0x2f
        /*0002*/ 	.short	(.L_1 - .L_0)
	.align		4
.L_0:
        /*0004*/ 	.word	index@(triton_poi_fused_mean_mul_sigmoid_39)
        /*0008*/ 	.word	0x0000001a


	//----- nvinfo : EIATTR_MIN_STACK_SIZE
	.align		4
.L_1:
        /*000c*/ 	.byte	0x04, 0x12
        /*000e*/ 	.short	(.L_3 - .L_2)
	.align		4
.L_2:
        /*0010*/ 	.word	index@(triton_poi_fused_mean_mul_sigmoid_39)
        /*0014*/ 	.word	0x00000000


	//----- nvinfo : EIATTR_FRAME_SIZE
	.align		4
.L_3:
        /*0018*/ 	.byte	0x04, 0x11
        /*001a*/ 	.short	(.L_5 - .L_4)
	.align		4
.L_4:
        /*001c*/ 	.word	index@(triton_poi_fused_mean_mul_sigmoid_39)
        /*0020*/ 	.word	0x00000000


	//----- nvinfo : EIATTR_MIN_STACK_SIZE
	.align		4
.L_5:
        /*0024*/ 	.byte	0x04, 0x12
        /*0026*/ 	.short	(.L_7 - .L_6)
	.align		4
.L_6:
        /*0028*/ 	.word	index@(triton_poi_fused_mean_mul_sigmoid_39)
        /*002c*/ 	.word	0x00000000
.L_7:


//--------------------- .nv.info.triton_poi_fused_mean_mul_sigmoid_39 --------------------------
	.section	.nv.info.triton_poi_fused_mean_mul_sigmoid_39,"",@"SHT_CUDA_INFO"
	.sectionflags	@""
	.align	4


	//----- nvinfo : EIATTR_CUDA_API_VERSION
	.align		4
        /*0000*/ 	.byte	0x04, 0x37
        /*0002*/ 	.short	(.L_9 - .L_8)
.L_8:
        /*0004*/ 	.word	0x0000007c


	//----- nvinfo : EIATTR_KPARAM_INFO
	.align		4
.L_9:
        /*0008*/ 	.byte	0x04, 0x17
        /*000a*/ 	.short	(.L_11 - .L_10)
.L_10:
        /*000c*/ 	.word	0x00000000
        /*0010*/ 	.short	0x0002
        /*0012*/ 	.short	0x0010
        /*0014*/ 	.byte	0x00, 0xf0, 0x11, 0x00


	//----- nvinfo : EIATTR_KPARAM_INFO
	.align		4
.L_11:
        /*0018*/ 	.byte	0x04, 0x17
        /*001a*/ 	.short	(.L_13 - .L_12)
.L_12:
        /*001c*/ 	.word	0x00000000
        /*0020*/ 	.short	0x0001
        /*0022*/ 	.short	0x0008
        /*0024*/ 	.byte	0x00, 0xf4, 0x21, 0x00


	//----- nvinfo : EIATTR_KPARAM_INFO
	.align		4
.L_13:
        /*0028*/ 	.byte	0x04, 0x17
        /*002a*/ 	.short	(.L_15 - .L_14)
.L_14:
        /*002c*/ 	.word	0x00000000
        /*0030*/ 	.short	0x0000
        /*0032*/ 	.short	0x0000
        /*0034*/ 	.byte	0x00, 0xf4, 0x21, 0x00


	//----- nvinfo : EIATTR_SPARSE_MMA_MASK
	.align		4
.L_15:
        /*0038*/ 	.byte	0x03, 0x50
        /*003a*/ 	.short	0x0000


	//----- nvinfo : EIATTR_MAXREG_COUNT
	.align		4
        /*003c*/ 	.byte	0x03, 0x1b
        /*003e*/ 	.short	0x00ff


	//----- nvinfo : EIATTR_EXIT_INSTR_OFFSETS
	.align		4
        /*0040*/ 	.byte	0x04, 0x1c
        /*0042*/ 	.short	(.L_17 - .L_16)


	//   ....[0]....
.L_16:
        /*0044*/ 	.word	0x00000890


	//   ....[1]....
        /*0048*/ 	.word	0x000008d0


	//----- nvinfo : EIATTR_REQNTID
	.align		4
.L_17:
        /*004c*/ 	.byte	0x04, 0x10
        /*004e*/ 	.short	(.L_19 - .L_18)
.L_18:
        /*0050*/ 	.word	0x00000080
        /*0054*/ 	.word	0x00000001
        /*0058*/ 	.word	0x00000001


	//----- nvinfo : EIATTR_CBANK_PARAM_SIZE
	.align		4
.L_19:
        /*005c*/ 	.byte	0x03, 0x19
        /*005e*/ 	.short	0x0014


	//----- nvinfo : EIATTR_PARAM_CBANK
	.align		4
        /*0060*/ 	.byte	0x04, 0x0a
        /*0062*/ 	.short	(.L_21 - .L_20)
	.align		4
.L_20:
        /*0064*/ 	.word	index@(.nv.constant0.triton_poi_fused_mean_mul_sigmoid_39)
        /*0068*/ 	.short	0x0210
        /*006a*/ 	.short	0x0014


	//----- nvinfo : EIATTR_SW_WAR
	.align		4
.L_21:
        /*006c*/ 	.byte	0x04, 0x36
        /*006e*/ 	.short	(.L_23 - .L_22)
.L_22:
        /*0070*/ 	.word	0x00000008
.L_23:


//--------------------- .nv.callgraph             --------------------------
	.section	.nv.callgraph,"",@"SHT_CUDA_CALLGRAPH"
	.align	4
	.sectionentsize	8
	.align		4
        /*0000*/ 	.word	0x00000000
	.align		4
        /*0004*/ 	.word	0xffffffff
	.align		4
        /*0008*/ 	.word	0x00000000
	.align		4
        /*000c*/ 	.word	0xfffffffe
	.align		4
        /*0010*/ 	.word	0x00000000
	.align		4
        /*0014*/ 	.word	0xfffffffd
	.align		4
        /*0018*/ 	.word	0x00000000
	.align		4
        /*001c*/ 	.word	0xfffffffc


//--------------------- .text.triton_poi_fused_mean_mul_sigmoid_39 --------------------------
	.section	.text.triton_poi_fused_mean_mul_sigmoid_39,"ax",@progbits
	.align	128
        .global         triton_poi_fused_mean_mul_sigmoid_39
        .type           triton_poi_fused_mean_mul_sigmoid_39,@function
        .size           triton_poi_fused_mean_mul_sigmoid_39,(.L_x_1 - triton_poi_fused_mean_mul_sigmoid_39)
        .other          triton_poi_fused_mean_mul_sigmoid_39,@"STO_CUDA_ENTRY STV_DEFAULT"
triton_poi_fused_mean_mul_sigmoid_39:
.text.triton_poi_fused_mean_mul_sigmoid_39:
[----:B------:R-:W0:Y:S02]  /*0000*/  LDC R1, c[0x0][0x28] ;  /* 0x00000a00ff017b82 */ /* 0x000e240000000800 */
[----:B------:R-:W1:Y:S01]  /*0010*/  S2R R0, SR_TID.X ;  /* 0x0000000000007919 */ /* 0x000e620000002100 */
[----:B------:R-:W-:Y:S01]  /*0020*/  HFMA2.MMA R2, -RZ, RZ, 0, 0 ;  /* 0x00000000ff027435 */ /* 0x000fe200000001ff */
[----:B------:R-:W2:Y:S01]  /*0030*/  LDC.64 R10, c[0x0][0x210] ;  /* 0x00008400ff0a7b82 */ /* 0x000ea20000000a00 */
[----:B------:R-:W-:Y:S01]  /*0040*/  CS2R R8, SRZ ;  /* 0x0000000000087805 */ /* 0x000fe2000001ff00 */
[----:B------:R-:W3:Y:S01]  /*0050*/  S2R R3, SR_CTAID.X ;  /* 0x0000000000037919 */ /* 0x000ee20000002500 */
[----:B------:R-:W-:Y:S01]  /*0060*/  ULDC.64 UR4, c[0x0][0x208] ;  /* 0x0000820000047ab9 */ /* 0x000fe20000000a00 */
[----:B------:R-:W-:Y:S02]  /*0070*/  CS2R R6, SRZ ;  /* 0x0000000000067805 */ /* 0x000fe4000001ff00 */
[----:B-1----:R-:W-:-:S04]  /*0080*/  SHF.L.U32 R0, R0, 0x1, RZ ;  /* 0x0000000100007819 */ /* 0x002fc800000006ff */
[----:B------:R-:W-:-:S04]  /*0090*/  LOP3.LUT R0, R0, 0xfe, RZ, 0xc0, !PT ;  /* 0x000000fe00007812 */ /* 0x000fc800078ec0ff */
[----:B---3--:R-:W-:-:S04]  /*00a0*/  LEA R3, R3, R0, 0x8 ;  /* 0x0000000003037211 */ /* 0x008fc800078e40ff */
[C---:B------:R-:W-:Y:S01]  /*00b0*/  ISETP.GE.AND P0, PT, R3.reuse, 0xf00, PT ;  /* 0x00000f000300780c */ /* 0x040fe20003f06270 */
[----:B------:R-:W-:-:S05]  /*00c0*/  IMAD.HI R0, R3, -0x77777777, R2 ;  /* 0x8888888903007827 */ /* 0x000fca00078e0202 */
[----:B------:R-:W-:-:S04]  /*00d0*/  SHF.R.U32.HI R5, RZ, 0x1f, R0 ;  /* 0x0000001fff057819 */ /* 0x000fc80000011600 */
[----:B------:R-:W-:-:S05]  /*00e0*/  LEA.HI.SX32 R5, R0, R5, 0x17 ;  /* 0x0000000500057211 */ /* 0x000fca00078fbaff */
[----:B------:R-:W-:-:S04]  /*00f0*/  IMAD R0, R5, -0x3c0, R3 ;  /* 0xfffffc4005007824 */ /* 0x000fc800078e0203 */
[----:B------:R-:W-:-:S04]  /*0100*/  IMAD R19, R5, 0xf00, R0 ;  /* 0x00000f0005137824 */ /* 0x000fc800078e0200 */
[----:B--2---:R-:W-:Y:S01]  /*0110*/  IMAD.WIDE R12, R19, 0x4, R10 ;  /* 0x00000004130c7825 */ /* 0x004fe200078e020a */
[----:B------:R-:W-:-:S04]  /*0120*/  IADD3 R15, R19, 0x3c0, RZ ;  /* 0x000003c0130f7810 */ /* 0x000fc80007ffe0ff */
[----:B------:R-:W2:Y:S01]  /*0130*/  @!P0 LDG.E.64 R8, desc[UR4][R12.64] ;  /* 0x000000040c088981 */ /* 0x000ea2000c1e1b00 */
[----:B------:R-:W-:-:S05]  /*0140*/  IMAD.WIDE R14, R15, 0x4, R10 ;  /* 0x000000040f0e7825 */ /* 0x000fca00078e020a */
[----:B------:R-:W3:Y:S01]  /*0150*/  @!P0 LDG.E.64 R6, desc[UR4][R14.64] ;  /* 0x000000040e068981 */ /* 0x000ee2000c1e1b00 */
[----:B------:R-:W-:Y:S02]  /*0160*/  IADD3 R17, R19, 0x780, RZ ;  /* 0x0000078013117810 */ /* 0x000fe40007ffe0ff */
[----:B------:R-:W-:Y:S02]  /*0170*/  CS2R R4, SRZ ;  /* 0x0000000000047805 */ /* 0x000fe4000001ff00 */
[----:B------:R-:W-:Y:S01]  /*0180*/  IADD3 R19, R19, 0xb40, RZ ;  /* 0x00000b4013137810 */ /* 0x000fe20007ffe0ff */
[----:B------:R-:W-:-:S05]  /*0190*/  IMAD.WIDE R16, R17, 0x4, R10 ;  /* 0x0000000411107825 */ /* 0x000fca00078e020a */
[----:B------:R-:W4:Y:S01]  /*01a0*/  @!P0 LDG.E.64 R4, desc[UR4][R16.64] ;  /* 0x0000000410048981 */ /* 0x000f22000c1e1b00 */
[----:B------:R-:W-:Y:S01]  /*01b0*/  IMAD.WIDE R18, R19, 0x4, R10 ;  /* 0x0000000413127825 */ /* 0x000fe200078e020a */
[----:B------:R-:W-:-:S06]  /*01c0*/  CS2R R10, SRZ ;  /* 0x00000000000a7805 */ /* 0x000fcc000001ff00 */
[----:B------:R-:W5:Y:S01]  /*01d0*/  @!P0 LDG.E.64 R10, desc[UR4][R18.64] ;  /* 0x00000004120a8981 */ /* 0x000f62000c1e1b00 */
[----:B--2---:R-:W-:-:S04]  /*01e0*/  FADD R0, RZ, -R8 ;  /* 0x80000008ff007221 */ /* 0x004fc80000000000 */
[----:B------:R-:W-:Y:S01]  /*01f0*/  FMUL R2, R0, 1.4426950216293334961 ;  /* 0x3fb8aa3b00027820 */ /* 0x000fe20000400000 */
[----:B---3--:R-:W-:-:S04]  /*0200*/  FADD R0, RZ, -R6 ;  /* 0x80000006ff007221 */ /* 0x008fc80000000000 */
[----:B------:R-:W-:Y:S01]  /*0210*/  FSETP.GEU.AND P2, PT, R2, -126, PT ;  /* 0xc2fc00000200780b */ /* 0x000fe20003f4e000 */
[----:B------:R-:W-:Y:S01]  /*0220*/  FMUL R13, R0, 1.4426950216293334961 ;  /* 0x3fb8aa3b000d7820 */ /* 0x000fe20000400000 */
[----:B------:R-:W-:-:S04]  /*0230*/  FADD R0, RZ, -R9 ;  /* 0x80000009ff007221 */ /* 0x000fc80000000000 */
[----:B------:R-:W-:Y:S01]  /*0240*/  FSETP.GEU.AND P5, PT, R13, -126, PT ;  /* 0xc2fc00000d00780b */ /* 0x000fe20003fae000 */
[----:B------:R-:W-:Y:S01]  /*0250*/  FMUL R12, R0, 1.4426950216293334961 ;  /* 0x3fb8aa3b000c7820 */ /* 0x000fe20000400000 */
[----:B------:R-:W-:Y:S01]  /*0260*/  FADD R0, RZ, -R7 ;  /* 0x80000007ff007221 */ /* 0x000fe20000000000 */
[----:B----4-:R-:W-:-:S03]  /*0270*/  FADD R15, RZ, -R4 ;  /* 0x80000004ff0f7221 */ /* 0x010fc60000000000 */
[----:B------:R-:W-:Y:S01]  /*0280*/  FSETP.GEU.AND P1, PT, R12, -126, PT ;  /* 0xc2fc00000c00780b */ /* 0x000fe20003f2e000 */
[----:B------:R-:W-:Y:S01]  /*0290*/  @!P2 FMUL R2, R2, 0.5 ;  /* 0x3f0000000202a820 */ /* 0x000fe20000400000 */
[----:B------:R-:W-:Y:S01]  /*02a0*/  FMUL R14, R0, 1.4426950216293334961 ;  /* 0x3fb8aa3b000e7820 */ /* 0x000fe20000400000 */
[----:B------:R-:W-:Y:S01]  /*02b0*/  FMUL R16, R15, 1.4426950216293334961 ;  /* 0x3fb8aa3b0f107820 */ /* 0x000fe20000400000 */
[----:B------:R-:W-:Y:S01]  /*02c0*/  FADD R15, RZ, -R5 ;  /* 0x80000005ff0f7221 */ /* 0x000fe20000000000 */
[----:B-----5:R-:W-:Y:S02]  /*02d0*/  FADD R17, RZ, -R10 ;  /* 0x8000000aff117221 */ /* 0x020fe40000000000 */
[----:B------:R-:W-:Y:S01]  /*02e0*/  @!P5 FMUL R13, R13, 0.5 ;  /* 0x3f0000000d0dd820 */ /* 0x000fe20000400000 */
[----:B------:R-:W1:Y:S01]  /*02f0*/  MUFU.EX2 R2, R2 ;  /* 0x0000000200027308 */ /* 0x000e620000000800 */
[----:B------:R-:W-:Y:S01]  /*0300*/  FSETP.GEU.AND P4, PT, R14, -126, PT ;  /* 0xc2fc00000e00780b */ /* 0x000fe20003f8e000 */
[----:B------:R-:W-:Y:S01]  /*0310*/  FMUL R15, R15, 1.4426950216293334961 ;  /* 0x3fb8aa3b0f0f7820 */ /* 0x000fe20000400000 */
[----:B------:R-:W-:Y:S01]  /*0320*/  FSETP.GEU.AND P3, PT, R16, -126, PT ;  /* 0xc2fc00001000780b */ /* 0x000fe20003f6e000 */
[----:B------:R-:W-:Y:S01]  /*0330*/  FMUL R17, R17, 1.4426950216293334961 ;  /* 0x3fb8aa3b11117820 */ /* 0x000fe20000400000 */
[----:B------:R-:W-:-:S02]  /*0340*/  @!P1 FMUL R12, R12, 0.5 ;  /* 0x3f0000000c0c9820 */ /* 0x000fc40000400000 */
[C---:B------:R-:W-:Y:S01]  /*0350*/  FSETP.GEU.AND P6, PT, R15.reuse, -126, PT ;  /* 0xc2fc00000f00780b */ /* 0x040fe20003fce000 */
[----:B------:R2:W3:Y:S06]  /*0360*/  MUFU.EX2 R0, R13 ;  /* 0x0000000d00007308 */ /* 0x0004ec0000000800 */
[----:B------:R-:W-:Y:S01]  /*0370*/  @!P4 FMUL R14, R14, 0.5 ;  /* 0x3f0000000e0ec820 */ /* 0x000fe20000400000 */
[----:B-1----:R-:W-:Y:S01]  /*0380*/  @!P2 FMUL R2, R2, R2 ;  /* 0x000000020202a220 */ /* 0x002fe20000400000 */
[----:B------:R-:W1:Y:S01]  /*0390*/  MUFU.EX2 R12, R12 ;  /* 0x0000000c000c7308 */ /* 0x000e620000000800 */
[----:B--2---:R-:W-:Y:S01]  /*03a0*/  FADD R13, RZ, -R11 ;  /* 0x8000000bff0d7221 */ /* 0x004fe20000000000 */
[----:B------:R-:W-:Y:S01]  /*03b0*/  @!P3 FMUL R16, R16, 0.5 ;  /* 0x3f0000001010b820 */ /* 0x000fe20000400000 */
[----:B------:R-:W-:Y:S01]  /*03c0*/  FADD R2, R2, 1 ;  /* 0x3f80000002027421 */ /* 0x000fe20000000000 */
[----:B------:R-:W-:Y:S01]  /*03d0*/  @!P6 FMUL R15, R15, 0.5 ;  /* 0x3f0000000f0fe820 */ /* 0x000fe20000400000 */
[----:B------:R-:W-:Y:S01]  /*03e0*/  FMUL R21, R13, 1.4426950216293334961 ;  /* 0x3fb8aa3b0d157820 */ /* 0x000fe20000400000 */
[----:B---3--:R-:W-:Y:S01]  /*03f0*/  @!P5 FMUL R0, R0, R0 ;  /* 0x000000000000d220 */ /* 0x008fe20000400000 */
[----:B------:R-:W-:Y:S01]  /*0400*/  FSETP.GEU.AND P5, PT, R17, -126, PT ;  /* 0xc2fc00001100780b */ /* 0x000fe20003fae000 */
[----:B------:R-:W2:Y:S02]  /*0410*/  MUFU.EX2 R14, R14 ;  /* 0x0000000e000e7308 */ /* 0x000ea40000000800 */
[----:B------:R-:W-:Y:S01]  /*0420*/  FSETP.GEU.AND P2, PT, R21, -126, PT ;  /* 0xc2fc00001500780b */ /* 0x000fe20003f4e000 */
[----:B------:R-:W-:Y:S01]  /*0430*/  FADD R18, R0, 1 ;  /* 0x3f80000000127421 */ /* 0x000fe20000000000 */
[----:B------:R-:W-:Y:S01]  /*0440*/  MOV R0, 0x3e800000 ;  /* 0x3e80000000007802 */ /* 0x000fe20000000f00 */
[----:B-1----:R-:W-:Y:S01]  /*0450*/  @!P1 FMUL R12, R12, R12 ;  /* 0x0000000c0c0c9220 */ /* 0x002fe20000400000 */
[----:B------:R-:W-:-:S02]  /*0460*/  FSETP.GT.AND P1, PT, R2, 8.50705917302346158658e+37, PT ;  /* 0x7e8000000200780b */ /* 0x000fc40003f24000 */
[----:B------:R-:W1:Y:S01]  /*0470*/  MUFU.EX2 R16, R16 ;  /* 0x0000001000107308 */ /* 0x000e620000000800 */
[----:B------:R-:W-:-:S03]  /*0480*/  FADD R12, R12, 1 ;  /* 0x3f8000000c0c7421 */ /* 0x000fc60000000000 */
[----:B------:R-:W-:-:S03]  /*0490*/  @!P5 FMUL R17, R17, 0.5 ;  /* 0x3f0000001111d820 */ /* 0x000fc60000400000 */
[----:B------:R-:W-:Y:S01]  /*04a0*/  @!P2 FMUL R21, R21, 0.5 ;  /* 0x3f0000001515a820 */ /* 0x000fe20000400000 */
[----:B--2---:R-:W-:Y:S01]  /*04b0*/  @!P4 FMUL R14, R14, R14 ;  /* 0x0000000e0e0ec220 */ /* 0x004fe20000400000 */
[----:B------:R-:W2:Y:S01]  /*04c0*/  MUFU.EX2 R13, R15 ;  /* 0x0000000f000d7308 */ /* 0x000ea20000000800 */
[----:B------:R-:W-:Y:S02]  /*04d0*/  FSETP.GT.AND P4, PT, R12, 8.50705917302346158658e+37, PT ;  /* 0x7e8000000c00780b */ /* 0x000fe40003f84000 */
[----:B------:R-:W-:Y:S01]  /*04e0*/  FADD R20, R14, 1 ;  /* 0x3f8000000e147421 */ /* 0x000fe20000000000 */
[----:B------:R-:W-:Y:S01]  /*04f0*/  @P1 FMUL R2, R2, 0.25 ;  /* 0x3e80000002021820 */ /* 0x000fe20000400000 */
[----:B-1----:R-:W-:-:S03]  /*0500*/  @!P3 FMUL R16, R16, R16 ;  /* 0x000000101010b220 */ /* 0x002fc60000400000 */
[----:B------:R-:W1:Y:S01]  /*0510*/  MUFU.EX2 R17, R17 ;  /* 0x0000001100117308 */ /* 0x000e620000000800 */
[----:B------:R-:W-:Y:S01]  /*0520*/  FSETP.GT.AND P3, PT, R18, 8.50705917302346158658e+37, PT ;  /* 0x7e8000001200780b */ /* 0x000fe20003f64000 */
[----:B------:R-:W-:-:S04]  /*0530*/  FADD R14, R16, 1 ;  /* 0x3f800000100e7421 */ /* 0x000fc80000000000 */
[----:B------:R-:W-:Y:S01]  /*0540*/  @P4 FMUL R12, R12, 0.25 ;  /* 0x3e8000000c0c4820 */ /* 0x000fe20000400000 */
[----:B--2---:R-:W-:Y:S01]  /*0550*/  @!P6 FMUL R13, R13, R13 ;  /* 0x0000000d0d0de220 */ /* 0x004fe20000400000 */
[----:B------:R2:W3:Y:S01]  /*0560*/  MUFU.EX2 R22, R21 ;  /* 0x0000001500167308 */ /* 0x0004e20000000800 */
[----:B------:R-:W-:-:S04]  /*0570*/  FSETP.GT.AND P6, PT, R20, 8.50705917302346158658e+37, PT ;  /* 0x7e8000001400780b */ /* 0x000fc80003fc4000 */
[----:B------:R-:W-:Y:S01]  /*0580*/  FSEL R23, R0, 1, P6 ;  /* 0x3f80000000177808 */ /* 0x000fe20003000000 */
[----:B------:R-:W-:Y:S01]  /*0590*/  @P3 FMUL R18, R18, 0.25 ;  /* 0x3e80000012123820 */ /* 0x000fe20000400000 */
[----:B-1----:R-:W-:Y:S01]  /*05a0*/  @!P5 FMUL R17, R17, R17 ;  /* 0x000000111111d220 */ /* 0x002fe20000400000 */
[----:B------:R1:W4:Y:S01]  /*05b0*/  MUFU.RCP R19, R2 ;  /* 0x0000000200137308 */ /* 0x0003220000001000 */
[----:B--2---:R-:W-:Y:S02]  /*05c0*/  FSEL R21, R0, 1, P3 ;  /* 0x3f80000000157808 */ /* 0x004fe40001800000 */
[----:B------:R-:W-:Y:S01]  /*05d0*/  FADD R17, R17, 1 ;  /* 0x3f80000011117421 */ /* 0x000fe20000000000 */
[----:B------:R-:W-:Y:S02]  /*05e0*/  FSETP.GT.AND P5, PT, R14, 8.50705917302346158658e+37, PT ;  /* 0x7e8000000e00780b */ /* 0x000fe40003fa4000 */
[----:B------:R-:W-:Y:S01]  /*05f0*/  @P6 FMUL R20, R20, 0.25 ;  /* 0x3e80000014146820 */ /* 0x000fe20000400000 */
[----:B---3--:R-:W-:Y:S01]  /*0600*/  @!P2 FMUL R22, R22, R22 ;  /* 0x000000161616a220 */ /* 0x008fe20000400000 */
[----:B------:R2:W3:Y:S01]  /*0610*/  MUFU.RCP R15, R12 ;  /* 0x0000000c000f7308 */ /* 0x0004e20000001000 */
[----:B-1----:R-:W-:Y:S01]  /*0620*/  FADD R2, R13, 1 ;  /* 0x3f8000000d027421 */ /* 0x002fe20000000000 */
[----:B------:R-:W-:Y:S01]  /*0630*/  FSETP.GT.AND P2, PT, R17, 8.50705917302346158658e+37, PT ;  /* 0x7e8000001100780b */ /* 0x000fe20003f44000 */
[----:B------:R-:W-:Y:S01]  /*0640*/  FADD R16, R22, 1 ;  /* 0x3f80000016107421 */ /* 0x000fe20000000000 */
[----:B------:R-:W-:-:S02]  /*0650*/  FSEL R22, R0, 1, P4 ;  /* 0x3f80000000167808 */ /* 0x000fc40002000000 */
[----:B------:R-:W-:Y:S02]  /*0660*/  FSETP.GT.AND P3, PT, R2, 8.50705917302346158658e+37, PT ;  /* 0x7e8000000200780b */ /* 0x000fe40003f64000 */
[----:B------:R-:W1:Y:S01]  /*0670*/  MUFU.RCP R18, R18 ;  /* 0x0000001200127308 */ /* 0x000e620000001000 */
[----:B--2---:R-:W-:Y:S01]  /*0680*/  FSEL R12, R0, 1, P1 ;  /* 0x3f800000000c7808 */ /* 0x004fe20000800000 */
[----:B------:R-:W-:Y:S01]  /*0690*/  @P5 FMUL R14, R14, 0.25 ;  /* 0x3e8000000e0e5820 */ /* 0x000fe20000400000 */
[----:B------:R-:W-:-:S03]  /*06a0*/  FSETP.GT.AND P1, PT, R16, 8.50705917302346158658e+37, PT ;  /* 0x7e8000001000780b */ /* 0x000fc60003f24000 */
[----:B----4-:R-:W-:Y:S01]  /*06b0*/  FMUL R19, R19, R12 ;  /* 0x0000000c13137220 */ /* 0x010fe20000400000 */
[----:B------:R-:W-:Y:S01]  /*06c0*/  @P2 FMUL R17, R17, 0.25 ;  /* 0x3e80000011112820 */ /* 0x000fe20000400000 */
[----:B------:R-:W2:Y:S01]  /*06d0*/  MUFU.RCP R20, R20 ;  /* 0x0000001400147308 */ /* 0x000ea20000001000 */
[----:B------:R-:W4:Y:S01]  /*06e0*/  LDC.64 R12, c[0x0][0x218] ;  /* 0x00008600ff0c7b82 */ /* 0x000f220000000a00 */
[----:B---3--:R-:W-:Y:S01]  /*06f0*/  FMUL R22, R15, R22 ;  /* 0x000000160f167220 */ /* 0x008fe20000400000 */
[----:B------:R-:W-:Y:S01]  /*0700*/  @P3 FMUL R2, R2, 0.25 ;  /* 0x3e80000002023820 */ /* 0x000fe20000400000 */
[----:B------:R-:W-:Y:S01]  /*0710*/  FSEL R15, R0, 1, P5 ;  /* 0x3f800000000f7808 */ /* 0x000fe20002800000 */
[----:B-1----:R-:W-:-:S03]  /*0720*/  FMUL R21, R18, R21 ;  /* 0x0000001512157220 */ /* 0x002fc60000400000 */
[----:B------:R-:W-:Y:S01]  /*0730*/  @P1 FMUL R16, R16, 0.25 ;  /* 0x3e80000010101820 */ /* 0x000fe20000400000 */
[----:B------:R-:W1:Y:S01]  /*0740*/  MUFU.RCP R14, R14 ;  /* 0x0000000e000e7308 */ /* 0x000e620000001000 */
[----:B------:R-:W-:Y:S01]  /*0750*/  FMUL R6, R21, R6 ;  /* 0x0000000615067220 */ /* 0x000fe20000400000 */
[----:B------:R-:W-:Y:S01]  /*0760*/  FSEL R21, R0, 1, P3 ;  /* 0x3f80000000157808 */ /* 0x000fe20001800000 */
[----:B--2---:R-:W-:Y:S02]  /*0770*/  FMUL R20, R20, R23 ;  /* 0x0000001714147220 */ /* 0x004fe40000400000 */
[----:B------:R-:W-:-:S03]  /*0780*/  FFMA R19, R19, R8, R6 ;  /* 0x0000000813137223 */ /* 0x000fc60000000006 */
[----:B------:R-:W2:Y:S01]  /*0790*/  MUFU.RCP R2, R2 ;  /* 0x0000000200027308 */ /* 0x000ea20000001000 */
[----:B------:R-:W-:Y:S01]  /*07a0*/  FSEL R6, R0, 1, P2 ;  /* 0x3f80000000067808 */ /* 0x000fe20001000000 */
[----:B------:R-:W-:-:S04]  /*07b0*/  FMUL R7, R20, R7 ;  /* 0x0000000714077220 */ /* 0x000fc80000400000 */
[----:B------:R-:W-:Y:S01]  /*07c0*/  FFMA R22, R22, R9, R7 ;  /* 0x0000000916167223 */ /* 0x000fe20000000007 */
[----:B------:R-:W-:Y:S01]  /*07d0*/  FSEL R7, R0, 1, P1 ;  /* 0x3f80000000077808 */ /* 0x000fe20000800000 */
[----:B------:R-:W3:Y:S01]  /*07e0*/  MUFU.RCP R17, R17 ;  /* 0x0000001100117308 */ /* 0x000ee20000001000 */
[----:B-1----:R-:W-:Y:S01]  /*07f0*/  FMUL R14, R14, R15 ;  /* 0x0000000f0e0e7220 */ /* 0x002fe20000400000 */
[----:B----4-:R-:W-:-:S04]  /*0800*/  IMAD.WIDE R12, R3, 0x4, R12 ;  /* 0x00000004030c7825 */ /* 0x010fc800078e020c */
[----:B------:R-:W-:Y:S01]  /*0810*/  FFMA R19, R14, R4, R19 ;  /* 0x000000040e137223 */ /* 0x000fe20000000013 */
[----:B--2---:R-:W-:Y:S01]  /*0820*/  FMUL R21, R2, R21 ;  /* 0x0000001502157220 */ /* 0x004fe20000400000 */
[----:B------:R-:W1:Y:S03]  /*0830*/  MUFU.RCP R16, R16 ;  /* 0x0000001000107308 */ /* 0x000e660000001000 */
[----:B------:R-:W-:Y:S01]  /*0840*/  FFMA R22, R21, R5, R22 ;  /* 0x0000000515167223 */ /* 0x000fe20000000016 */
[----:B---3--:R-:W-:-:S04]  /*0850*/  FMUL R6, R17, R6 ;  /* 0x0000000611067220 */ /* 0x008fc80000400000 */
[----:B------:R-:W-:Y:S01]  /*0860*/  FFMA R6, R6, R10, R19 ;  /* 0x0000000a06067223 */ /* 0x000fe20000000013 */
[----:B-1----:R-:W-:-:S04]  /*0870*/  FMUL R7, R16, R7 ;  /* 0x0000000710077220 */ /* 0x002fc80000400000 */
[----:B------:R-:W-:Y:S01]  /*0880*/  FFMA R7, R7, R11, R22 ;  /* 0x0000000b07077223 */ /* 0x000fe20000000016 */
[----:B------:R-:W-:Y:S06]  /*0890*/  @P0 EXIT ;  /* 0x000000000000094d */ /* 0x000fec0003800000 */
[----:B------:R-:W-:Y:S01]  /*08a0*/  FMUL R6, R6, 0.25 ;  /* 0x3e80000006067820 */ /* 0x000fe20000400000 */
[----:B------:R-:W-:-:S05]  /*08b0*/  FMUL R7, R7, 0.25 ;  /* 0x3e80000007077820 */ /* 0x000fca0000400000 */
[----:B------:R-:W-:Y:S01]  /*08c0*/  STG.E.64 desc[UR4][R12.64], R6 ;  /* 0x000000060c007986 */ /* 0x000fe2000c101b04 */
[----:B------:R-:W-:Y:S05]  /*08d0*/  EXIT ;  /* 0x000000000000794d */ /* 0x000fea0003800000 */
.L_x_0:
[----:B------:R-:W-:-:S00]  /*08e0*/  BRA `(.L_x_0) ;  /* 0xfffffffc00fc7947 */ /* 0x000fc0000383ffff */
[----:B------:R-:W-:-:S00]  /*08f0*/  NOP ;  /* 0x0000000000007918 */ /* 0x000fc00000000000 */
        /* <DEDUP_REMOVED lines=8> */
.L_x_1:


//--------------------- .nv.constant0.triton_poi_fused_mean_mul_sigmoid_39 --------------------------
	.section	.nv.constant0.triton_poi_fused_mean_mul_sigmoid_39,"a",@progbits
	.sectionflags	@""
	.align	4
.nv.constant0.triton_poi_fused_mean_mul_sigmoid_39:
	.zero		548
